	.headerflags	@"EF_CUDA_TEXMODE_UNIFIED EF_CUDA_64BIT_ADDRESS EF_CUDA_ACCELERATORS EF_CUDA_SM90 EF_CUDA_VIRTUAL_SM(EF_CUDA_SM90)"
	.elftype	@"ET_EXEC"


//--------------------- .nv.info                  --------------------------
	.section	.nv.info,"",@"SHT_CUDA_INFO"
	.align	4


	//----- nvinfo : EIATTR_REGCOUNT
	.align		4
        /*0000*/ 	.byte	0x04, 0x2f
        /*0002*/ 	.short	(.L_3 - .L_2)
	.align		4
.L_2:
        /*0004*/ 	.word	index@(triton_poi_fused__native_batch_norm_legit_no_training_relu_6)
        /*0008*/ 	.word	0x00000020


	//----- nvinfo : EIATTR_MIN_STACK_SIZE
	.align		4
.L_3:
        /*000c*/ 	.byte	0x04, 0x12
        /*000e*/ 	.short	(.L_5 - .L_4)
	.align		4
.L_4:
        /*0010*/ 	.word	index@(triton_poi_fused__native_batch_norm_legit_no_training_relu_6)
        /*0014*/ 	.word	0x00000000


	//----- nvinfo : EIATTR_FRAME_SIZE
	.align		4
.L_5:
        /*0018*/ 	.byte	0x04, 0x11
        /*001a*/ 	.short	(.L_7 - .L_6)
	.align		4
.L_6:
        /*001c*/ 	.word	index@(triton_poi_fused__native_batch_norm_legit_no_training_relu_6)
        /*0020*/ 	.word	0x00000000


	//----- nvinfo : EIATTR_MIN_STACK_SIZE
	.align		4
.L_7:
        /*0024*/ 	.byte	0x04, 0x12
        /*0026*/ 	.short	(.L_9 - .L_8)
	.align		4
.L_8:
        /*0028*/ 	.word	index@(triton_poi_fused__native_batch_norm_legit_no_training_relu_6)
        /*002c*/ 	.word	0x00000000
.L_9:


//--------------------- .nv.info.triton_poi_fused__native_batch_norm_legit_no_training_relu_6 --------------------------
	.section	.nv.info.triton_poi_fused__native_batch_norm_legit_no_training_relu_6,"",@"SHT_CUDA_INFO"
	.sectionflags	@""
	.align	4


	//----- nvinfo : EIATTR_CUDA_API_VERSION
	.align		4
        /*0000*/ 	.byte	0x04, 0x37
        /*0002*/ 	.short	(.L_11 - .L_10)
.L_10:
        /*0004*/ 	.word	0x0000007c


	//----- nvinfo : EIATTR_KPARAM_INFO
	.align		4
.L_11:
        /*0008*/ 	.byte	0x04, 0x17
        /*000a*/ 	.short	(.L_13 - .L_12)
.L_12:
        /*000c*/ 	.word	0x00000000
        /*0010*/ 	.short	0x0007
        /*0012*/ 	.short	0x0034
        /*0014*/ 	.byte	0x00, 0xf0, 0x11, 0x00


	//----- nvinfo : EIATTR_KPARAM_INFO
	.align		4
.L_13:
        /*0018*/ 	.byte	0x04, 0x17
        /*001a*/ 	.short	(.L_15 - .L_14)
.L_14:
        /*001c*/ 	.word	0x00000000
        /*0020*/ 	.short	0x0006
        /*0022*/ 	.short	0x0030
        /*0024*/ 	.byte	0x00, 0xf0, 0x11, 0x00


	//----- nvinfo : EIATTR_KPARAM_INFO
	.align		4
.L_15:
        /*0028*/ 	.byte	0x04, 0x17
        /*002a*/ 	.short	(.L_17 - .L_16)
.L_16:
        /*002c*/ 	.word	0x00000000
        /*0030*/ 	.short	0x0005
        /*0032*/ 	.short	0x0028
        /*0034*/ 	.byte	0x00, 0xf4, 0x21, 0x00


	//----- nvinfo : EIATTR_KPARAM_INFO
	.align		4
.L_17:
        /*0038*/ 	.byte	0x04, 0x17
        /*003a*/ 	.short	(.L_19 - .L_18)
.L_18:
        /*003c*/ 	.word	0x00000000
        /*0040*/ 	.short	0x0004
        /*0042*/ 	.short	0x0020
        /*0044*/ 	.byte	0x00, 0xf4, 0x21, 0x00


	//----- nvinfo : EIATTR_KPARAM_INFO
	.align		4
.L_19:
        /*0048*/ 	.byte	0x04, 0x17
        /*004a*/ 	.short	(.L_21 - .L_20)
.L_20:
        /*004c*/ 	.word	0x00000000
        /*0050*/ 	.short	0x0003
        /*0052*/ 	.short	0x0018
        /*0054*/ 	.byte	0x00, 0xf4, 0x21, 0x00


	//----- nvinfo : EIATTR_KPARAM_INFO
	.align		4
.L_21:
        /*0058*/ 	.byte	0x04, 0x17
        /*005a*/ 	.short	(.L_23 - .L_22)
.L_22:
        /*005c*/ 	.word	0x00000000
        /*0060*/ 	.short	0x0002
        /*0062*/ 	.short	0x0010
        /*0064*/ 	.byte	0x00, 0xf4, 0x21, 0x00


	//----- nvinfo : EIATTR_KPARAM_INFO
	.align		4
.L_23:
        /*0068*/ 	.byte	0x04, 0x17
        /*006a*/ 	.short	(.L_25 - .L_24)
.L_24:
        /*006c*/ 	.word	0x00000000
        /*0070*/ 	.short	0x0001
        /*0072*/ 	.short	0x0008
        /*0074*/ 	.byte	0x00, 0xf4, 0x21, 0x00


	//----- nvinfo : EIATTR_KPARAM_INFO
	.align		4
.L_25:
        /*0078*/ 	.byte	0x04, 0x17
        /*007a*/ 	.short	(.L_27 - .L_26)
.L_26:
        /*007c*/ 	.word	0x00000000
        /*0080*/ 	.short	0x0000
        /*0082*/ 	.short	0x0000
        /*0084*/ 	.byte	0x00, 0xf4, 0x21, 0x00


	//----- nvinfo : EIATTR_SPARSE_MMA_MASK
	.align		4
.L_27:
        /*0088*/ 	.byte	0x03, 0x50
        /*008a*/ 	.short	0x0000


	//----- nvinfo : EIATTR_MAXREG_COUNT
	.align		4
        /*008c*/ 	.byte	0x03, 0x1b
        /*008e*/ 	.short	0x00ff


	//----- nvinfo : EIATTR_EXIT_INSTR_OFFSETS
	.align		4
        /*0090*/ 	.byte	0x04, 0x1c
        /*0092*/ 	.short	(.L_29 - .L_28)


	//   ....[0]....
.L_28:
        /*0094*/ 	.word	0x000007a0


	//   ....[1]....
        /*0098*/ 	.word	0x000007c0


	//----- nvinfo : EIATTR_REQNTID
	.align		4
.L_29:
        /*009c*/ 	.byte	0x04, 0x10
        /*009e*/ 	.short	(.L_31 - .L_30)
.L_30:
        /*00a0*/ 	.word	0x00000080
        /*00a4*/ 	.word	0x00000001
        /*00a8*/ 	.word	0x00000001


	//----- nvinfo : EIATTR_CBANK_PARAM_SIZE
	.align		4
.L_31:
        /*00ac*/ 	.byte	0x03, 0x19
        /*00ae*/ 	.short	0x0038


	//----- nvinfo : EIATTR_PARAM_CBANK
	.align		4
        /*00b0*/ 	.byte	0x04, 0x0a
        /*00b2*/ 	.short	(.L_33 - .L_32)
	.align		4
.L_32:
        /*00b4*/ 	.word	index@(.nv.constant0.triton_poi_fused__native_batch_norm_legit_no_training_relu_6)
        /*00b8*/ 	.short	0x0210
        /*00ba*/ 	.short	0x0038


	//----- nvinfo : EIATTR_SW_WAR
	.align		4
.L_33:
        /*00bc*/ 	.byte	0x04, 0x36
        /*00be*/ 	.short	(.L_35 - .L_34)
.L_34:
        /*00c0*/ 	.word	0x00000008
.L_35:


//--------------------- .nv.callgraph             --------------------------
	.section	.nv.callgraph,"",@"SHT_CUDA_CALLGRAPH"
	.align	4
	.sectionentsize	8
	.align		4
        /*0000*/ 	.word	0x00000000
	.align		4
        /*0004*/ 	.word	0xffffffff
	.align		4
        /*0008*/ 	.word	0x00000000
	.align		4
        /*000c*/ 	.word	0xfffffffe
	.align		4
        /*0010*/ 	.word	0x00000000
	.align		4
        /*0014*/ 	.word	0xfffffffd
	.align		4
        /*0018*/ 	.word	0x00000000
	.align		4
        /*001c*/ 	.word	0xfffffffc


//--------------------- .nv.constant4             --------------------------
	.section	.nv.constant4,"a",@progbits
	.align	8
	.align		8
.nv.constant4:
        /*0000*/ 	.dword	_$_str
	.align		8
        /*0008*/ 	.dword	_$_str_$_2


//--------------------- .text.triton_poi_fused__native_batch_norm_legit_no_training_relu_6 --------------------------
	.section	.text.triton_poi_fused__native_batch_norm_legit_no_training_relu_6,"ax",@progbits
	.align	128
        .global         triton_poi_fused__native_batch_norm_legit_no_training_relu_6
        .type           triton_poi_fused__native_batch_norm_legit_no_training_relu_6,@function
        .size           triton_poi_fused__native_batch_norm_legit_no_training_relu_6,(.L_x_1 - triton_poi_fused__native_batch_norm_legit_no_training_relu_6)
        .other          triton_poi_fused__native_batch_norm_legit_no_training_relu_6,@"STO_CUDA_ENTRY STV_DEFAULT"
triton_poi_fused__native_batch_norm_legit_no_training_relu_6:
.text.triton_poi_fused__native_batch_norm_legit_no_training_relu_6:
[----:B------:R-:W0:Y:S01]  /*0000*/  LDC R1, c[0x0][0x28] ;  /* 0x00000a00ff017b82 */ /* 0x000e220000000800 */
[----:B------:R-:W1:Y:S07]  /*0010*/  S2R R21, SR_CTAID.Y ;  /* 0x0000000000157919 */ /* 0x000e6e0000002600 */
[----:B------:R-:W2:Y:S01]  /*0020*/  LDC.64 R2, c[0x0][0x220] ;  /* 0x00008800ff027b82 */ /* 0x000ea20000000a00 */
[----:B------:R-:W-:Y:S01]  /*0030*/  CS2R R18, SRZ ;  /* 0x0000000000127805 */ /* 0x000fe2000001ff00 */
[----:B------:R-:W-:Y:S01]  /*0040*/  ULDC.64 UR4, c[0x0][0x208] ;  /* 0x0000820000047ab9 */ /* 0x000fe20000000a00 */
[----:B------:R-:W3:Y:S01]  /*0050*/  S2R R6, SR_TID.X ;  /* 0x0000000000067919 */ /* 0x000ee20000002100 */
[----:B------:R-:W4:Y:S04]  /*0060*/  S2R R5, SR_CTAID.X ;  /* 0x0000000000057919 */ /* 0x000f280000002500 */
[----:B------:R-:W5:Y:S01]  /*0070*/  LDC.64 R14, c[0x0][0x210] ;  /* 0x00008400ff0e7b82 */ /* 0x000f620000000a00 */
[----:B-1----:R-:W-:-:S02]  /*0080*/  SHF.R.S32.HI R0, RZ, 0x1f, R21 ;  /* 0x0000001fff007819 */ /* 0x002fc40000011415 */
[----:B------:R-:W-:Y:S02]  /*0090*/  ISETP.GE.AND P2, PT, R21, 0x100, PT ;  /* 0x000001001500780c */ /* 0x000fe40003f46270 */
[----:B------:R-:W-:-:S04]  /*00a0*/  LEA.HI R4, R0, R21, RZ, 0x6 ;  /* 0x0000001500047211 */ /* 0x000fc800078f30ff */
[----:B------:R-:W-:-:S04]  /*00b0*/  LOP3.LUT R0, R4, 0xffffffc0, RZ, 0xc0, !PT ;  /* 0xffffffc004007812 */ /* 0x000fc800078ec0ff */
[----:B------:R-:W-:-:S05]  /*00c0*/  IADD3 R23, -R0, R21, RZ ;  /* 0x0000001500177210 */ /* 0x000fca0007ffe1ff */
[----:B--2---:R-:W-:-:S05]  /*00d0*/  IMAD.WIDE R2, R23, 0x4, R2 ;  /* 0x0000000417027825 */ /* 0x004fca00078e0202 */
[----:B------:R1:W2:Y:S01]  /*00e0*/  @!P2 LDG.E.EL R18, desc[UR4][R2.64] ;  /* 0x000000040212a981 */ /* 0x0002a2000c2e1900 */
[----:B---3--:R-:W-:Y:S01]  /*00f0*/  SHF.L.U32 R0, R6, 0x2, RZ ;  /* 0x0000000206007819 */ /* 0x008fe200000006ff */
[----:B------:R-:W-:Y:S01]  /*0100*/  HFMA2.MMA R17, -RZ, RZ, 0, 0 ;  /* 0x00000000ff117435 */ /* 0x000fe200000001ff */
[----:B------:R-:W-:Y:S01]  /*0110*/  SHF.L.U32 R4, R4, 0xa, RZ ;  /* 0x0000000a04047819 */ /* 0x000fe200000006ff */
[----:B------:R-:W3:Y:S01]  /*0120*/  LDC.64 R6, c[0x0][0x218] ;  /* 0x00008600ff067b82 */ /* 0x000ee20000000a00 */
[----:B------:R-:W-:Y:S02]  /*0130*/  LOP3.LUT R0, R0, 0x1fc, RZ, 0xc0, !PT ;  /* 0x000001fc00007812 */ /* 0x000fe400078ec0ff */
[----:B------:R-:W-:Y:S02]  /*0140*/  LOP3.LUT R4, R4, 0xffff0000, RZ, 0xc0, !PT ;  /* 0xffff000004047812 */ /* 0x000fe400078ec0ff */
[----:B------:R-:W-:Y:S01]  /*0150*/  MOV R20, RZ ;  /* 0x000000ff00147202 */ /* 0x000fe20000000f00 */
[----:B----4-:R-:W-:Y:S01]  /*0160*/  IMAD R16, R5, 0x400, R0 ;  /* 0x0000040005107824 */ /* 0x010fe200078e0200 */
[----:B------:R-:W-:Y:S01]  /*0170*/  IADD3 R27, R23, R4, RZ ;  /* 0x00000004171b7210 */ /* 0x000fe20007ffe0ff */
[----:B------:R-:W-:Y:S01]  /*0180*/  HFMA2.MMA R22, -RZ, RZ, 0, 0 ;  /* 0x00000000ff167435 */ /* 0x000fe200000001ff */
[----:B------:R-:W4:Y:S01]  /*0190*/  LDC.64 R4, c[0x0][0x230] ;  /* 0x00008c00ff047b82 */ /* 0x000f220000000a00 */
[----:B------:R-:W-:Y:S01]  /*01a0*/  IMAD.MOV.U32 R0, RZ, RZ, RZ ;  /* 0x000000ffff007224 */ /* 0x000fe200078e00ff */
[----:B-1----:R-:W-:-:S02]  /*01b0*/  IADD3 R2, R16, 0x200, RZ ;  /* 0x0000020010027810 */ /* 0x002fc40007ffe0ff */
[----:B------:R-:W-:Y:S02]  /*01c0*/  LEA R27, R16, R27, 0x6 ;  /* 0x0000001b101b7211 */ /* 0x000fe400078e30ff */
[----:B------:R-:W-:Y:S02]  /*01d0*/  ISETP.LT.AND P0, PT, R2, 0x400, !P2 ;  /* 0x000004000200780c */ /* 0x000fe40005701270 */
[----:B------:R-:W1:Y:S01]  /*01e0*/  LDC.64 R2, c[0x0][0x228] ;  /* 0x00008a00ff027b82 */ /* 0x000e620000000a00 */
[----:B------:R-:W-:Y:S01]  /*01f0*/  ISETP.LT.AND P1, PT, R16, 0x400, !P2 ;  /* 0x000004001000780c */ /* 0x000fe20005721270 */
[C---:B------:R-:W-:Y:S01]  /*0200*/  VIADD R25, R27.reuse, 0xc0 ;  /* 0x000000c01b197836 */ /* 0x040fe20000000000 */
[----:B------:R-:W-:Y:S01]  /*0210*/  IADD3 R13, R27, 0x80, RZ ;  /* 0x000000801b0d7810 */ /* 0x000fe20007ffe0ff */
[----:B-----5:R-:W-:Y:S01]  /*0220*/  IMAD.WIDE R8, R27, 0x4, R14 ;  /* 0x000000041b087825 */ /* 0x020fe200078e020e */
[----:B------:R-:W-:-:S03]  /*0230*/  IADD3 R11, R27, 0x40, RZ ;  /* 0x000000401b0b7810 */ /* 0x000fc60007ffe0ff */
[----:B------:R-:W-:Y:S01]  /*0240*/  IMAD.WIDE R12, R13, 0x4, R14 ;  /* 0x000000040d0c7825 */ /* 0x000fe200078e020e */
[----:B------:R-:W-:-:S03]  /*0250*/  IADD3 R29, R27, 0x8000, RZ ;  /* 0x000080001b1d7810 */ /* 0x000fc60007ffe0ff */
[----:B---3--:R-:W-:Y:S01]  /*0260*/  IMAD.WIDE R6, R23, 0x4, R6 ;  /* 0x0000000417067825 */ /* 0x008fe200078e0206 */
[----:B------:R-:W-:Y:S01]  /*0270*/  IADD3 R28, R27, 0x8080, RZ ;  /* 0x000080801b1c7810 */ /* 0x000fe20007ffe0ff */
[----:B------:R3:W5:Y:S02]  /*0280*/  @P1 LDG.E.EL R17, desc[UR4][R12.64] ;  /* 0x000000040c111981 */ /* 0x000764000c2e1900 */
[--C-:B------:R-:W-:Y:S02]  /*0290*/  IMAD.WIDE R10, R11, 0x4, R14.reuse ;  /* 0x000000040b0a7825 */ /* 0x100fe400078e020e */
[----:B------:R4:W5:Y:S02]  /*02a0*/  @!P2 LDG.E.EL R22, desc[UR4][R6.64] ;  /* 0x000000040616a981 */ /* 0x000964000c2e1900 */
[--C-:B------:R-:W-:Y:S02]  /*02b0*/  IMAD.WIDE R24, R25, 0x4, R14.reuse ;  /* 0x0000000419187825 */ /* 0x100fe400078e020e */
[----:B------:R1:W5:Y:S02]  /*02c0*/  @P1 LDG.E.EL R20, desc[UR4][R8.64] ;  /* 0x0000000408141981 */ /* 0x000364000c2e1900 */
[----:B------:R-:W-:Y:S01]  /*02d0*/  VIADD R26, R27, 0x8040 ;  /* 0x000080401b1a7836 */ /* 0x000fe20000000000 */
[----:B------:R-:W-:Y:S01]  /*02e0*/  IADD3 R27, R27, 0x80c0, RZ ;  /* 0x000080c01b1b7810 */ /* 0x000fe20007ffe0ff */
[----:B------:R1:W5:Y:S01]  /*02f0*/  @P1 LDG.E.EL R19, desc[UR4][R10.64] ;  /* 0x000000040a131981 */ /* 0x000362000c2e1900 */
[----:B---3--:R-:W-:Y:S01]  /*0300*/  IMAD.WIDE R12, R28, 0x4, R14 ;  /* 0x000000041c0c7825 */ /* 0x008fe200078e020e */
[----:B0---4-:R-:W-:-:S02]  /*0310*/  CS2R R6, SRZ ;  /* 0x0000000000067805 */ /* 0x011fc4000001ff00 */
[----:B------:R0:W3:Y:S01]  /*0320*/  @P1 LDG.E.EL R0, desc[UR4][R24.64] ;  /* 0x0000000418001981 */ /* 0x0000e2000c2e1900 */
[----:B-1----:R-:W-:-:S04]  /*0330*/  IMAD.WIDE R2, R23, 0x4, R2 ;  /* 0x0000000417027825 */ /* 0x002fc800078e0202 */
[--C-:B------:R-:W-:Y:S01]  /*0340*/  IMAD.WIDE R8, R29, 0x4, R14.reuse ;  /* 0x000000041d087825 */ /* 0x100fe200078e020e */
[----:B------:R-:W-:Y:S01]  /*0350*/  MOV R29, RZ ;  /* 0x000000ff001d7202 */ /* 0x000fe20000000f00 */
[----:B------:R1:W4:Y:S02]  /*0360*/  @!P2 LDG.E.EL R7, desc[UR4][R2.64] ;  /* 0x000000040207a981 */ /* 0x000324000c2e1900 */
[----:B------:R-:W-:Y:S01]  /*0370*/  IMAD.WIDE R10, R26, 0x4, R14 ;  /* 0x000000041a0a7825 */ /* 0x000fe200078e020e */
[----:B0-----:R-:W-:-:S03]  /*0380*/  CS2R R24, SRZ ;  /* 0x0000000000187805 */ /* 0x001fc6000001ff00 */
[----:B------:R-:W-:-:S03]  /*0390*/  IMAD.WIDE R4, R23, 0x4, R4 ;  /* 0x0000000417047825 */ /* 0x000fc600078e0204 */
[----:B------:R-:W4:Y:S01]  /*03a0*/  @P0 LDG.E.EL R24, desc[UR4][R12.64] ;  /* 0x000000040c180981 */ /* 0x000f22000c2e1900 */
[----:B------:R-:W-:Y:S01]  /*03b0*/  IMAD.WIDE R14, R27, 0x4, R14 ;  /* 0x000000041b0e7825 */ /* 0x000fe200078e020e */
[----:B-1----:R-:W0:Y:S02]  /*03c0*/  LDC.64 R2, c[0x0][0x238] ;  /* 0x00008e00ff027b82 */ /* 0x002e240000000a00 */
[----:B------:R-:W4:Y:S01]  /*03d0*/  @!P2 LDG.E.EL R6, desc[UR4][R4.64] ;  /* 0x000000040406a981 */ /* 0x000f22000c2e1900 */
[----:B------:R-:W-:-:S03]  /*03e0*/  IMAD.MOV.U32 R27, RZ, RZ, RZ ;  /* 0x000000ffff1b7224 */ /* 0x000fc600078e00ff */
[----:B------:R-:W4:Y:S04]  /*03f0*/  @P0 LDG.E.EL R29, desc[UR4][R14.64] ;  /* 0x000000040e1d0981 */ /* 0x000f28000c2e1900 */
[----:B------:R-:W4:Y:S04]  /*0400*/  @P0 LDG.E.EL R27, desc[UR4][R10.64] ;  /* 0x000000040a1b0981 */ /* 0x000f28000c2e1900 */
[----:B------:R1:W4:Y:S02]  /*0410*/  @P0 LDG.E.EL R25, desc[UR4][R8.64] ;  /* 0x0000000408190981 */ /* 0x000324000c2e1900 */
[----:B-1----:R-:W-:Y:S01]  /*0420*/  HFMA2.MMA R9, -RZ, RZ, 1.625, 0 ;  /* 0x3e800000ff097435 */ /* 0x002fe200000001ff */
[----:B------:R-:W-:Y:S01]  /*0430*/  LEA R21, R21, R16, 0xa ;  /* 0x0000001015157211 */ /* 0x000fe200078e50ff */
[----:B--2---:R-:W-:-:S04]  /*0440*/  FADD R18, R18, 9.9999997473787516356e-06 ;  /* 0x3727c5ac12127421 */ /* 0x004fc80000000000 */
[----:B------:R-:W1:Y:S02]  /*0450*/  MUFU.SQRT R14, R18 ;  /* 0x00000012000e7308 */ /* 0x000e640000002000 */
[C---:B-1----:R-:W-:Y:S02]  /*0460*/  FSETP.GT.AND P2, PT, R14.reuse, 8.50705917302346158658e+37, PT ;  /* 0x7e8000000e00780b */ /* 0x042fe40003f44000 */
[----:B------:R-:W-:-:S11]  /*0470*/  FSETP.GEU.AND P3, PT, R14, 1.175494350822287508e-38, PT ;  /* 0x008000000e00780b */ /* 0x000fd60003f6e000 */
[----:B------:R-:W-:-:S04]  /*0480*/  @P2 FMUL R14, R14, 0.25 ;  /* 0x3e8000000e0e2820 */ /* 0x000fc80000400000 */
[----:B------:R-:W-:-:S06]  /*0490*/  @!P3 FMUL R14, R14, 16777216 ;  /* 0x4b8000000e0eb820 */ /* 0x000fcc0000400000 */
[----:B------:R-:W1:Y:S01]  /*04a0*/  MUFU.RCP R14, R14 ;  /* 0x0000000e000e7308 */ /* 0x000e620000001000 */
[----:B------:R-:W-:-:S05]  /*04b0*/  FSEL R9, R9, 1, P2 ;  /* 0x3f80000009097808 */ /* 0x000fca0001000000 */
[----:B------:R-:W-:Y:S01]  /*04c0*/  @!P3 FMUL R9, R9, 16777216 ;  /* 0x4b8000000909b820 */ /* 0x000fe20000400000 */
[C---:B-----5:R-:W-:Y:S01]  /*04d0*/  FADD R5, -R22.reuse, R20 ;  /* 0x0000001416057221 */ /* 0x060fe20000000100 */
[C---:B------:R-:W-:Y:S01]  /*04e0*/  FADD R19, -R22.reuse, R19 ;  /* 0x0000001316137221 */ /* 0x040fe20000000100 */
[----:B---3--:R-:W-:Y:S01]  /*04f0*/  FADD R11, -R22, R0 ;  /* 0x00000000160b7221 */ /* 0x008fe20000000100 */
[----:B-1----:R-:W-:Y:S01]  /*0500*/  FMUL R4, R14, R9 ;  /* 0x000000090e047220 */ /* 0x002fe20000400000 */
[----:B------:R-:W-:-:S03]  /*0510*/  FADD R9, -R22, R17 ;  /* 0x0000001116097221 */ /* 0x000fc60000000100 */
[C---:B------:R-:W-:Y:S01]  /*0520*/  FMUL R11, R4.reuse, R11 ;  /* 0x0000000b040b7220 */ /* 0x040fe20000400000 */
[C---:B------:R-:W-:Y:S01]  /*0530*/  FMUL R9, R4.reuse, R9 ;  /* 0x0000000904097220 */ /* 0x040fe20000400000 */
[C---:B------:R-:W-:Y:S01]  /*0540*/  FMUL R19, R4.reuse, R19 ;  /* 0x0000001304137220 */ /* 0x040fe20000400000 */
[----:B------:R-:W-:Y:S01]  /*0550*/  FMUL R23, R4, R5 ;  /* 0x0000000504177220 */ /* 0x000fe20000400000 */
[C---:B----4-:R-:W-:Y:S01]  /*0560*/  FADD R15, -R22.reuse, R24 ;  /* 0x00000018160f7221 */ /* 0x050fe20000000100 */
[-CC-:B------:R-:W-:Y:S01]  /*0570*/  FFMA R9, R9, R7.reuse, R6.reuse ;  /* 0x0000000709097223 */ /* 0x180fe20000000006 */
[-CC-:B------:R-:W-:Y:S01]  /*0580*/  FFMA R11, R11, R7.reuse, R6.reuse ;  /* 0x000000070b0b7223 */ /* 0x180fe20000000006 */
[-CC-:B------:R-:W-:Y:S01]  /*0590*/  FFMA R19, R19, R7.reuse, R6.reuse ;  /* 0x0000000713137223 */ /* 0x180fe20000000006 */
[----:B------:R-:W-:Y:S01]  /*05a0*/  FFMA R23, R23, R7, R6 ;  /* 0x0000000717177223 */ /* 0x000fe20000000006 */
[C---:B------:R-:W-:Y:S01]  /*05b0*/  FADD R13, -R22.reuse, R29 ;  /* 0x0000001d160d7221 */ /* 0x040fe20000000100 */
[----:B------:R-:W-:Y:S01]  /*05c0*/  FSETP.GEU.AND P3, PT, R9, RZ, PT ;  /* 0x000000ff0900720b */ /* 0x000fe20003f6e000 */
[C---:B------:R-:W-:Y:S01]  /*05d0*/  FADD R17, -R22.reuse, R27 ;  /* 0x0000001b16117221 */ /* 0x040fe20000000100 */
[----:B------:R-:W-:Y:S01]  /*05e0*/  FSETP.GEU.AND P2, PT, R11, RZ, PT ;  /* 0x000000ff0b00720b */ /* 0x000fe20003f4e000 */
[----:B------:R-:W-:Y:S01]  /*05f0*/  FADD R25, -R22, R25 ;  /* 0x0000001916197221 */ /* 0x000fe20000000100 */
[----:B------:R-:W-:Y:S01]  /*0600*/  FSETP.GEU.AND P4, PT, R19, RZ, PT ;  /* 0x000000ff1300720b */ /* 0x000fe20003f8e000 */
[C---:B------:R-:W-:Y:S01]  /*0610*/  FMUL R13, R4.reuse, R13 ;  /* 0x0000000d040d7220 */ /* 0x040fe20000400000 */
[----:B------:R-:W-:Y:S01]  /*0620*/  FSETP.GEU.AND P5, PT, R23, RZ, PT ;  /* 0x000000ff1700720b */ /* 0x000fe20003fae000 */
[C---:B------:R-:W-:Y:S01]  /*0630*/  FMUL R15, R4.reuse, R15 ;  /* 0x0000000f040f7220 */ /* 0x040fe20000400000 */
[C---:B------:R-:W-:Y:S01]  /*0640*/  FMUL R17, R4.reuse, R17 ;  /* 0x0000001104117220 */ /* 0x040fe20000400000 */
[----:B------:R-:W-:Y:S01]  /*0650*/  FMUL R25, R4, R25 ;  /* 0x0000001904197220 */ /* 0x000fe20000400000 */
[----:B------:R-:W-:Y:S01]  /*0660*/  SEL R10, R9, RZ, P3 ;  /* 0x000000ff090a7207 */ /* 0x000fe20001800000 */
[----:B0-----:R-:W-:Y:S01]  /*0670*/  IMAD.WIDE R4, R21, 0x4, R2 ;  /* 0x0000000415047825 */ /* 0x001fe200078e0202 */
[----:B------:R-:W-:-:S03]  /*0680*/  SEL R11, R11, RZ, P2 ;  /* 0x000000ff0b0b7207 */ /* 0x000fc60001000000 */
[-CC-:B------:R-:W-:Y:S01]  /*0690*/  FFMA R25, R25, R7.reuse, R6.reuse ;  /* 0x0000000719197223 */ /* 0x180fe20000000006 */
[----:B------:R-:W-:Y:S01]  /*06a0*/  SEL R9, R19, RZ, P4 ;  /* 0x000000ff13097207 */ /* 0x000fe20002000000 */
[-CC-:B------:R-:W-:Y:S01]  /*06b0*/  FFMA R13, R13, R7.reuse, R6.reuse ;  /* 0x000000070d0d7223 */ /* 0x180fe20000000006 */
[----:B------:R-:W-:Y:S01]  /*06c0*/  SEL R8, R23, RZ, P5 ;  /* 0x000000ff17087207 */ /* 0x000fe20002800000 */
[-CC-:B------:R-:W-:Y:S01]  /*06d0*/  FFMA R15, R15, R7.reuse, R6.reuse ;  /* 0x000000070f0f7223 */ /* 0x180fe20000000006 */
[----:B------:R-:W-:Y:S01]  /*06e0*/  FFMA R17, R17, R7, R6 ;  /* 0x0000000711117223 */ /* 0x000fe20000000006 */
[----:B------:R-:W-:Y:S02]  /*06f0*/  IADD3 R27, R21, 0x200, RZ ;  /* 0x00000200151b7810 */ /* 0x000fe40007ffe0ff */
[----:B------:R0:W-:Y:S01]  /*0700*/  @P1 STG.E.128 desc[UR4][R4.64], R8 ;  /* 0x0000000804001986 */ /* 0x0001e2000c101d04 */
[----:B------:R-:W-:Y:S02]  /*0710*/  FSETP.GEU.AND P1, PT, R13, RZ, PT ;  /* 0x000000ff0d00720b */ /* 0x000fe40003f2e000 */
[----:B------:R-:W-:-:S02]  /*0720*/  FSETP.GEU.AND P2, PT, R15, RZ, PT ;  /* 0x000000ff0f00720b */ /* 0x000fc40003f4e000 */
[----:B------:R-:W-:Y:S02]  /*0730*/  FSETP.GEU.AND P3, PT, R17, RZ, PT ;  /* 0x000000ff1100720b */ /* 0x000fe40003f6e000 */
[----:B------:R-:W-:Y:S01]  /*0740*/  FSETP.GEU.AND P4, PT, R25, RZ, PT ;  /* 0x000000ff1900720b */ /* 0x000fe20003f8e000 */
[----:B------:R-:W-:Y:S01]  /*0750*/  IMAD.WIDE R2, R27, 0x4, R2 ;  /* 0x000000041b027825 */ /* 0x000fe200078e0202 */
[----:B------:R-:W-:Y:S02]  /*0760*/  SEL R19, R13, RZ, P1 ;  /* 0x000000ff0d137207 */ /* 0x000fe40000800000 */
[----:B------:R-:W-:Y:S02]  /*0770*/  SEL R18, R15, RZ, P2 ;  /* 0x000000ff0f127207 */ /* 0x000fe40001000000 */
[----:B------:R-:W-:Y:S02]  /*0780*/  SEL R17, R17, RZ, P3 ;  /* 0x000000ff11117207 */ /* 0x000fe40001800000 */
[----:B------:R-:W-:Y:S01]  /*0790*/  SEL R16, R25, RZ, P4 ;  /* 0x000000ff19107207 */ /* 0x000fe20002000000 */
[----:B0-----:R-:W-:Y:S06]  /*07a0*/  @!P0 EXIT ;  /* 0x000000000000894d */ /* 0x001fec0003800000 */
[----:B------:R-:W-:Y:S01]  /*07b0*/  STG.E.128 desc[UR4][R2.64], R16 ;  /* 0x0000001002007986 */ /* 0x000fe2000c101d04 */
[----:B------:R-:W-:Y:S05]  /*07c0*/  EXIT ;  /* 0x000000000000794d */ /* 0x000fea0003800000 */
.L_x_0:
[----:B------:R-:W-:-:S00]  /*07d0*/  BRA `(.L_x_0) ;  /* 0xfffffffc00fc7947 */ /* 0x000fc0000383ffff */
[----:B------:R-:W-:-:S00]  /*07e0*/  NOP ;  /* 0x0000000000007918 */ /* 0x000fc00000000000 */
        /* <DEDUP_REMOVED lines=9> */
.L_x_1:


//--------------------- .nv.global.init           --------------------------
	.section	.nv.global.init,"aw",@progbits
.nv.global.init:
	.type		_$_str,@object
	.size		_$_str,(_$_str_$_2 - _$_str)
_$_str:
        /*0000*/ 	.byte	0x5f, 0x5f, 0x43, 0x55, 0x44, 0x41, 0x5f, 0x46, 0x54, 0x5a, 0x00
	.type		_$_str_$_2,@object
	.size		_$_str_$_2,(.L_1 - _$_str_$_2)
_$_str_$_2:
        /*000b*/ 	.byte	0x5f, 0x5f, 0x43, 0x55, 0x44, 0x41, 0x5f, 0x50, 0x52, 0x45, 0x43, 0x5f, 0x53, 0x51, 0x52, 0x54
        /*001b*/ 	.byte	0x00
.L_1:


//--------------------- .nv.constant0.triton_poi_fused__native_batch_norm_legit_no_training_relu_6 --------------------------
	.section	.nv.constant0.triton_poi_fused__native_batch_norm_legit_no_training_relu_6,"a",@progbits
	.sectionflags	@""
	.align	4
.nv.constant0.triton_poi_fused__native_batch_norm_legit_no_training_relu_6:
	.zero		584
